	.headerflags	@"EF_CUDA_TEXMODE_UNIFIED EF_CUDA_64BIT_ADDRESS EF_CUDA_ACCELERATORS EF_CUDA_SM90 EF_CUDA_VIRTUAL_SM(EF_CUDA_SM90)"
	.elftype	@"ET_EXEC"


//--------------------- .nv.info                  --------------------------
	.section	.nv.info,"",@"SHT_CUDA_INFO"
	.align	4


	//----- nvinfo : EIATTR_REGCOUNT
	.align		4
        /*0000*/ 	.byte	0x04, 0x2f
        /*0002*/ 	.short	(.L_1 - .L_0)
	.align		4
.L_0:
        /*0004*/ 	.word	index@(triton_poi_fused_cat_7)
        /*0008*/ 	.word	0x00000016


	//----- nvinfo : EIATTR_MIN_STACK_SIZE
	.align		4
.L_1:
        /*000c*/ 	.byte	0x04, 0x12
        /*000e*/ 	.short	(.L_3 - .L_2)
	.align		4
.L_2:
        /*0010*/ 	.word	index@(triton_poi_fused_cat_7)
        /*0014*/ 	.word	0x00000000


	//----- nvinfo : EIATTR_FRAME_SIZE
	.align		4
.L_3:
        /*0018*/ 	.byte	0x04, 0x11
        /*001a*/ 	.short	(.L_5 - .L_4)
	.align		4
.L_4:
        /*001c*/ 	.word	index@(triton_poi_fused_cat_7)
        /*0020*/ 	.word	0x00000000


	//----- nvinfo : EIATTR_MIN_STACK_SIZE
	.align		4
.L_5:
        /*0024*/ 	.byte	0x04, 0x12
        /*0026*/ 	.short	(.L_7 - .L_6)
	.align		4
.L_6:
        /*0028*/ 	.word	index@(triton_poi_fused_cat_7)
        /*002c*/ 	.word	0x00000000
.L_7:


//--------------------- .nv.info.triton_poi_fused_cat_7 --------------------------
	.section	.nv.info.triton_poi_fused_cat_7,"",@"SHT_CUDA_INFO"
	.sectionflags	@""
	.align	4


	//----- nvinfo : EIATTR_CUDA_API_VERSION
	.align		4
        /*0000*/ 	.byte	0x04, 0x37
        /*0002*/ 	.short	(.L_9 - .L_8)
.L_8:
        /*0004*/ 	.word	0x0000007c


	//----- nvinfo : EIATTR_KPARAM_INFO
	.align		4
.L_9:
        /*0008*/ 	.byte	0x04, 0x17
        /*000a*/ 	.short	(.L_11 - .L_10)
.L_10:
        /*000c*/ 	.word	0x00000000
        /*0010*/ 	.short	0x0007
        /*0012*/ 	.short	0x0038
        /*0014*/ 	.byte	0x00, 0xf0, 0x11, 0x00


	//----- nvinfo : EIATTR_KPARAM_INFO
	.align		4
.L_11:
        /*0018*/ 	.byte	0x04, 0x17
        /*001a*/ 	.short	(.L_13 - .L_12)
.L_12:
        /*001c*/ 	.word	0x00000000
        /*0020*/ 	.short	0x0006
        /*0022*/ 	.short	0x0030
        /*0024*/ 	.byte	0x00, 0xf4, 0x21, 0x00


	//----- nvinfo : EIATTR_KPARAM_INFO
	.align		4
.L_13:
        /*0028*/ 	.byte	0x04, 0x17
        /*002a*/ 	.short	(.L_15 - .L_14)
.L_14:
        /*002c*/ 	.word	0x00000000
        /*0030*/ 	.short	0x0005
        /*0032*/ 	.short	0x0028
        /*0034*/ 	.byte	0x00, 0xf4, 0x21, 0x00


	//----- nvinfo : EIATTR_KPARAM_INFO
	.align		4
.L_15:
        /*0038*/ 	.byte	0x04, 0x17
        /*003a*/ 	.short	(.L_17 - .L_16)
.L_16:
        /*003c*/ 	.word	0x00000000
        /*0040*/ 	.short	0x0004
        /*0042*/ 	.short	0x0020
        /*0044*/ 	.byte	0x00, 0xf4, 0x21, 0x00


	//----- nvinfo : EIATTR_KPARAM_INFO
	.align		4
.L_17:
        /*0048*/ 	.byte	0x04, 0x17
        /*004a*/ 	.short	(.L_19 - .L_18)
.L_18:
        /*004c*/ 	.word	0x00000000
        /*0050*/ 	.short	0x0003
        /*0052*/ 	.short	0x0018
        /*0054*/ 	.byte	0x00, 0xf4, 0x21, 0x00


	//----- nvinfo : EIATTR_KPARAM_INFO
	.align		4
.L_19:
        /*0058*/ 	.byte	0x04, 0x17
        /*005a*/ 	.short	(.L_21 - .L_20)
.L_20:
        /*005c*/ 	.word	0x00000000
        /*0060*/ 	.short	0x0002
        /*0062*/ 	.short	0x0010
        /*0064*/ 	.byte	0x00, 0xf4, 0x21, 0x00


	//----- nvinfo : EIATTR_KPARAM_INFO
	.align		4
.L_21:
        /*0068*/ 	.byte	0x04, 0x17
        /*006a*/ 	.short	(.L_23 - .L_22)
.L_22:
        /*006c*/ 	.word	0x00000000
        /*0070*/ 	.short	0x0001
        /*0072*/ 	.short	0x0008
        /*0074*/ 	.byte	0x00, 0xf4, 0x21, 0x00


	//----- nvinfo : EIATTR_KPARAM_INFO
	.align		4
.L_23:
        /*0078*/ 	.byte	0x04, 0x17
        /*007a*/ 	.short	(.L_25 - .L_24)
.L_24:
        /*007c*/ 	.word	0x00000000
        /*0080*/ 	.short	0x0000
        /*0082*/ 	.short	0x0000
        /*0084*/ 	.byte	0x00, 0xf4, 0x21, 0x00


	//----- nvinfo : EIATTR_SPARSE_MMA_MASK
	.align		4
.L_25:
        /*0088*/ 	.byte	0x03, 0x50
        /*008a*/ 	.short	0x0000


	//----- nvinfo : EIATTR_MAXREG_COUNT
	.align		4
        /*008c*/ 	.byte	0x03, 0x1b
        /*008e*/ 	.short	0x00ff


	//----- nvinfo : EIATTR_EXIT_INSTR_OFFSETS
	.align		4
        /*0090*/ 	.byte	0x04, 0x1c
        /*0092*/ 	.short	(.L_27 - .L_26)


	//   ....[0]....
.L_26:
        /*0094*/ 	.word	0x000005c0


	//----- nvinfo : EIATTR_REQNTID
	.align		4
.L_27:
        /*0098*/ 	.byte	0x04, 0x10
        /*009a*/ 	.short	(.L_29 - .L_28)
.L_28:
        /*009c*/ 	.word	0x00000080
        /*00a0*/ 	.word	0x00000001
        /*00a4*/ 	.word	0x00000001


	//----- nvinfo : EIATTR_CBANK_PARAM_SIZE
	.align		4
.L_29:
        /*00a8*/ 	.byte	0x03, 0x19
        /*00aa*/ 	.short	0x003c


	//----- nvinfo : EIATTR_PARAM_CBANK
	.align		4
        /*00ac*/ 	.byte	0x04, 0x0a
        /*00ae*/ 	.short	(.L_31 - .L_30)
	.align		4
.L_30:
        /*00b0*/ 	.word	index@(.nv.constant0.triton_poi_fused_cat_7)
        /*00b4*/ 	.short	0x0210
        /*00b6*/ 	.short	0x003c


	//----- nvinfo : EIATTR_SW_WAR
	.align		4
.L_31:
        /*00b8*/ 	.byte	0x04, 0x36
        /*00ba*/ 	.short	(.L_33 - .L_32)
.L_32:
        /*00bc*/ 	.word	0x00000008
.L_33:


//--------------------- .nv.callgraph             --------------------------
	.section	.nv.callgraph,"",@"SHT_CUDA_CALLGRAPH"
	.align	4
	.sectionentsize	8
	.align		4
        /*0000*/ 	.word	0x00000000
	.align		4
        /*0004*/ 	.word	0xffffffff
	.align		4
        /*0008*/ 	.word	0x00000000
	.align		4
        /*000c*/ 	.word	0xfffffffe
	.align		4
        /*0010*/ 	.word	0x00000000
	.align		4
        /*0014*/ 	.word	0xfffffffd
	.align		4
        /*0018*/ 	.word	0x00000000
	.align		4
        /*001c*/ 	.word	0xfffffffc


//--------------------- .text.triton_poi_fused_cat_7 --------------------------
	.section	.text.triton_poi_fused_cat_7,"ax",@progbits
	.align	128
        .global         triton_poi_fused_cat_7
        .type           triton_poi_fused_cat_7,@function
        .size           triton_poi_fused_cat_7,(.L_x_1 - triton_poi_fused_cat_7)
        .other          triton_poi_fused_cat_7,@"STO_CUDA_ENTRY STV_DEFAULT"
triton_poi_fused_cat_7:
.text.triton_poi_fused_cat_7:
[----:B------:R-:W-:Y:S01]  /*0000*/  LDC R1, c[0x0][0x28] ;  /* 0x00000a00ff017b82 */ /* 0x000fe20000000800 */
[----:B------:R-:W1:Y:S01]  /*0010*/  S2R R0, SR_TID.X ;  /* 0x0000000000007919 */ /* 0x000e620000002100 */
[----:B------:R-:W-:-:S06]  /*0020*/  ULDC.64 UR4, c[0x0][0x238] ;  /* 0x00008e0000047ab9 */ /* 0x000fcc0000000a00 */
[----:B------:R-:W2:Y:S01]  /*0030*/  LDC.64 R10, c[0x0][0x218] ;  /* 0x00008600ff0a7b82 */ /* 0x000ea20000000a00 */
[----:B------:R-:W3:Y:S07]  /*0040*/  S2R R3, SR_CTAID.X ;  /* 0x0000000000037919 */ /* 0x000eee0000002500 */
[----:B------:R-:W4:Y:S01]  /*0050*/  LDC.64 R12, c[0x0][0x220] ;  /* 0x00008800ff0c7b82 */ /* 0x000f220000000a00 */
[----:B-1----:R-:W-:Y:S02]  /*0060*/  LOP3.LUT R0, R0, 0x7f, RZ, 0xc0, !PT ;  /* 0x0000007f00007812 */ /* 0x002fe400078ec0ff */
[----:B---3--:R-:W-:-:S03]  /*0070*/  SHF.R.S32.HI R5, RZ, 0x18, R3 ;  /* 0x00000018ff057819 */ /* 0x008fc60000011403 */
[----:B------:R-:W-:Y:S01]  /*0080*/  IMAD R0, R3, 0x80, R0 ;  /* 0x0000008003007824 */ /* 0x000fe200078e0200 */
[----:B------:R-:W-:-:S04]  /*0090*/  SGXT R5, R5, 0x1 ;  /* 0x000000010505781a */ /* 0x000fc80000000200 */
[----:B------:R-:W-:-:S04]  /*00a0*/  LEA.HI R2, R5, R0, RZ, 0x4 ;  /* 0x0000000005027211 */ /* 0x000fc800078f20ff */
[--C-:B------:R-:W-:Y:S02]  /*00b0*/  SHF.R.S32.HI R3, RZ, 0x4, R2.reuse ;  /* 0x00000004ff037819 */ /* 0x100fe40000011402 */
[----:B------:R-:W-:Y:S02]  /*00c0*/  SHF.R.S32.HI R4, RZ, 0x1f, R2 ;  /* 0x0000001fff047819 */ /* 0x000fe40000011402 */
[----:B------:R-:W-:Y:S02]  /*00d0*/  LOP3.LUT R7, R2, 0xfffffff0, RZ, 0xc0, !PT ;  /* 0xfffffff002077812 */ /* 0x000fe400078ec0ff */
[----:B------:R-:W-:Y:S02]  /*00e0*/  LEA.HI R6, R4, R3, RZ, 0x6 ;  /* 0x0000000304067211 */ /* 0x000fe400078f30ff */
[----:B------:R-:W-:Y:S01]  /*00f0*/  LEA.HI R4, R5, R0, RZ, 0xa ;  /* 0x0000000005047211 */ /* 0x000fe200078f50ff */
[----:B------:R-:W-:Y:S01]  /*0100*/  IMAD.IADD R7, R0, 0x1, -R7 ;  /* 0x0000000100077824 */ /* 0x000fe200078e0a07 */
[----:B------:R-:W-:-:S02]  /*0110*/  LOP3.LUT R6, R6, 0xffffffc0, RZ, 0xc0, !PT ;  /* 0xffffffc006067812 */ /* 0x000fc400078ec0ff */
[----:B------:R-:W-:Y:S02]  /*0120*/  SHF.R.S32.HI R4, RZ, 0xa, R4 ;  /* 0x0000000aff047819 */ /* 0x000fe40000011404 */
[----:B------:R-:W-:Y:S01]  /*0130*/  SHF.R.S32.HI R8, RZ, 0x1f, R7 ;  /* 0x0000001fff087819 */ /* 0x000fe20000011407 */
[----:B------:R-:W-:Y:S02]  /*0140*/  IMAD.IADD R3, R3, 0x1, -R6 ;  /* 0x0000000103037824 */ /* 0x000fe400078e0a06 */
[----:B------:R-:W-:Y:S02]  /*0150*/  IMAD.SHL.U32 R6, R4, 0x200, RZ ;  /* 0x0000020004067824 */ /* 0x000fe400078e00ff */
[C---:B------:R-:W-:Y:S01]  /*0160*/  IMAD.SHL.U32 R2, R3.reuse, 0x10, RZ ;  /* 0x0000001003027824 */ /* 0x040fe200078e00ff */
[----:B------:R-:W-:Y:S02]  /*0170*/  ISETP.GT.AND P1, PT, R3, 0x1f, PT ;  /* 0x0000001f0300780c */ /* 0x000fe40003f24270 */
[----:B------:R-:W-:-:S02]  /*0180*/  SHF.R.S32.HI R9, RZ, 0x1f, R6 ;  /* 0x0000001fff097819 */ /* 0x000fc40000011406 */
[----:B------:R-:W-:Y:S02]  /*0190*/  IADD3 R6, P0, P2, R2, R7, R6 ;  /* 0x0000000702067210 */ /* 0x000fe40007a1e006 */
[----:B------:R-:W-:-:S04]  /*01a0*/  SHF.R.S32.HI R2, RZ, 0x1f, R2 ;  /* 0x0000001fff027819 */ /* 0x000fc80000011402 */
[----:B------:R-:W-:Y:S01]  /*01b0*/  IADD3.X R9, R2, R8, R9, P0, P2 ;  /* 0x0000000802097210 */ /* 0x000fe200007e4409 */
[----:B------:R-:W-:Y:S01]  /*01c0*/  IMAD.MOV.U32 R2, RZ, RZ, RZ ;  /* 0x000000ffff027224 */ /* 0x000fe200078e00ff */
[----:B------:R-:W-:-:S04]  /*01d0*/  LEA R8, P0, R6, UR4, 0x2 ;  /* 0x0000000406087c11 */ /* 0x000fc8000f8010ff */
[----:B------:R-:W-:Y:S01]  /*01e0*/  LEA.HI.X R9, R6, UR5, R9, 0x2, P0 ;  /* 0x0000000506097c11 */ /* 0x000fe200080f1409 */
[----:B------:R-:W-:-:S04]  /*01f0*/  ULDC.64 UR4, c[0x0][0x208] ;  /* 0x0000820000047ab9 */ /* 0x000fc80000000a00 */
[----:B------:R1:W3:Y:S01]  /*0200*/  @P1 LDG.E R2, desc[UR4][R8.64+-0x800] ;  /* 0xfff8000408021981 */ /* 0x0002e2000c1e1900 */
[----:B------:R-:W-:Y:S01]  /*0210*/  LEA.HI R5, R5, R0, RZ, 0x2 ;  /* 0x0000000005057211 */ /* 0x000fe200078f10ff */
[C---:B----4-:R-:W-:Y:S01]  /*0220*/  IMAD.WIDE R12, R3.reuse, 0x4, R12 ;  /* 0x00000004030c7825 */ /* 0x050fe200078e020c */
[----:B------:R-:W-:Y:S02]  /*0230*/  ISETP.GE.AND P0, PT, R3, 0x20, PT ;  /* 0x000000200300780c */ /* 0x000fe40003f06270 */
[----:B------:R-:W-:Y:S02]  /*0240*/  LOP3.LUT R7, R5, 0xfffffffc, RZ, 0xc0, !PT ;  /* 0xfffffffc05077812 */ /* 0x000fe400078ec0ff */
[--C-:B------:R-:W-:Y:S02]  /*0250*/  SHF.R.S32.HI R14, RZ, 0x2, R5.reuse ;  /* 0x00000002ff0e7819 */ /* 0x100fe40000011405 */
[----:B------:R-:W-:Y:S01]  /*0260*/  SHF.R.S32.HI R5, RZ, 0x1f, R5 ;  /* 0x0000001fff057819 */ /* 0x000fe20000011405 */
[----:B------:R-:W-:Y:S01]  /*0270*/  IMAD.IADD R15, R0, 0x1, -R7 ;  /* 0x00000001000f7824 */ /* 0x000fe200078e0a07 */
[----:B-1----:R-:W1:Y:S02]  /*0280*/  LDC.64 R8, c[0x0][0x228] ;  /* 0x00008a00ff087b82 */ /* 0x002e640000000a00 */
[----:B------:R-:W-:Y:S01]  /*0290*/  LEA.HI R16, R5, R14, RZ, 0x2 ;  /* 0x0000000e05107211 */ /* 0x000fe200078f10ff */
[----:B------:R-:W-:-:S03]  /*02a0*/  IMAD R18, R4, 0x800, R15 ;  /* 0x0000080004127824 */ /* 0x000fc600078e020f */
[----:B------:R-:W-:Y:S01]  /*02b0*/  LOP3.LUT R17, R16, 0xfffffffc, RZ, 0xc0, !PT ;  /* 0xfffffffc10117812 */ /* 0x000fe200078ec0ff */
[----:B------:R-:W-:Y:S01]  /*02c0*/  IMAD R16, R15, 0x1f, R18 ;  /* 0x0000001f0f107824 */ /* 0x000fe200078e0212 */
[----:B------:R-:W4:Y:S03]  /*02d0*/  LDC.64 R6, c[0x0][0x210] ;  /* 0x00008400ff067b82 */ /* 0x000f260000000a00 */
[----:B------:R-:W-:Y:S02]  /*02e0*/  IMAD.IADD R17, R14, 0x1, -R17 ;  /* 0x000000010e117824 */ /* 0x000fe400078e0a11 */
[----:B------:R-:W-:Y:S02]  /*02f0*/  IMAD.IADD R16, R3, 0x1, R16 ;  /* 0x0000000103107824 */ /* 0x000fe400078e0210 */
[C---:B------:R-:W-:Y:S01]  /*0300*/  IMAD R18, R17.reuse, 0x8, R18 ;  /* 0x0000000811127824 */ /* 0x040fe200078e0212 */
[----:B------:R-:W5:Y:S01]  /*0310*/  LDC.64 R4, c[0x0][0x230] ;  /* 0x00008c00ff047b82 */ /* 0x000f620000000a00 */
[----:B------:R-:W-:-:S02]  /*0320*/  IMAD R19, R17, 0x100, R16 ;  /* 0x0000010011137824 */ /* 0x000fc400078e0210 */
[----:B------:R-:W-:Y:S02]  /*0330*/  IMAD.MOV.U32 R14, RZ, RZ, RZ ;  /* 0x000000ffff0e7224 */ /* 0x000fe400078e00ff */
[----:B--2---:R-:W-:Y:S01]  /*0340*/  IMAD.WIDE R16, R19, 0x4, R10 ;  /* 0x0000000413107825 */ /* 0x004fe200078e020a */
[----:B------:R-:W-:-:S03]  /*0350*/  CS2R R10, SRZ ;  /* 0x00000000000a7805 */ /* 0x000fc6000001ff00 */
[----:B------:R-:W-:Y:S01]  /*0360*/  IMAD R15, R3, 0x40, R18 ;  /* 0x00000040030f7824 */ /* 0x000fe200078e0212 */
[----:B------:R2:W2:Y:S04]  /*0370*/  @!P0 LDG.E.EL R14, desc[UR4][R16.64] ;  /* 0x00000004100e8981 */ /* 0x0004a8000c2e1900 */
[----:B------:R1:W2:Y:S01]  /*0380*/  @!P0 LDG.E.EL R10, desc[UR4][R12.64] ;  /* 0x000000040c0a8981 */ /* 0x0002a2000c2e1900 */
[----:B------:R-:W-:Y:S02]  /*0390*/  IMAD.MOV.U32 R18, RZ, RZ, RZ ;  /* 0x000000ffff127224 */ /* 0x000fe400078e00ff */
[----:B----4-:R-:W-:-:S04]  /*03a0*/  IMAD.WIDE R6, R15, 0x4, R6 ;  /* 0x000000040f067825 */ /* 0x010fc800078e0206 */
[----:B------:R-:W-:Y:S01]  /*03b0*/  IMAD.MOV.U32 R15, RZ, RZ, RZ ;  /* 0x000000ffff0f7224 */ /* 0x000fe200078e00ff */
[----:B------:R4:W4:Y:S01]  /*03c0*/  @!P0 LDG.E R11, desc[UR4][R6.64] ;  /* 0x00000004060b8981 */ /* 0x000922000c1e1900 */
[----:B-1----:R-:W-:-:S04]  /*03d0*/  IMAD.WIDE R8, R19, 0x4, R8 ;  /* 0x0000000413087825 */ /* 0x002fc800078e0208 */
[----:B-----5:R-:W-:Y:S01]  /*03e0*/  IMAD.WIDE R4, R3, 0x4, R4 ;  /* 0x0000000403047825 */ /* 0x020fe200078e0204 */
[----:B------:R-:W5:Y:S04]  /*03f0*/  @!P0 LDG.E.EL R15, desc[UR4][R8.64] ;  /* 0x00000004080f8981 */ /* 0x000f68000c2e1900 */
[----:B------:R1:W5:Y:S01]  /*0400*/  @!P0 LDG.E.EL R18, desc[UR4][R4.64] ;  /* 0x0000000404128981 */ /* 0x000362000c2e1900 */
[----:B---3--:R-:W-:-:S05]  /*0410*/  SEL R19, R2, RZ, P1 ;  /* 0x000000ff02137207 */ /* 0x008fca0000800000 */
[----:B------:R-:W-:-:S04]  /*0420*/  FADD R2, RZ, -R19 ;  /* 0x80000013ff027221 */ /* 0x000fc80000000000 */
[----:B--2---:R-:W-:-:S05]  /*0430*/  FMUL R16, R2, 1.4426950216293334961 ;  /* 0x3fb8aa3b02107820 */ /* 0x004fca0000400000 */
[----:B------:R-:W-:-:S13]  /*0440*/  FSETP.GEU.AND P1, PT, R16, -126, PT ;  /* 0xc2fc00001000780b */ /* 0x000fda0003f2e000 */
[----:B------:R-:W-:-:S04]  /*0450*/  @!P1 FMUL R16, R16, 0.5 ;  /* 0x3f00000010109820 */ /* 0x000fc80000400000 */
[----:B------:R-:W2:Y:S02]  /*0460*/  MUFU.EX2 R2, R16 ;  /* 0x0000001000027308 */ /* 0x000ea40000000800 */
[----:B--2---:R-:W-:-:S04]  /*0470*/  @!P1 FMUL R2, R2, R2 ;  /* 0x0000000202029220 */ /* 0x004fc80000400000 */
[----:B0-----:R-:W-:Y:S02]  /*0480*/  FADD R12, R2, 1 ;  /* 0x3f800000020c7421 */ /* 0x001fe40000000000 */
[----:B------:R-:W0:Y:S03]  /*0490*/  LDC.64 R2, c[0x0][0x240] ;  /* 0x00009000ff027b82 */ /* 0x000e260000000a00 */
[----:B------:R-:W-:Y:S02]  /*04a0*/  FSETP.GT.AND P1, PT, R12, 8.50705917302346158658e+37, PT ;  /* 0x7e8000000c00780b */ /* 0x000fe40003f24000 */
[----:B----4-:R-:W-:Y:S02]  /*04b0*/  SEL R7, R10, RZ, !P0 ;  /* 0x000000ff0a077207 */ /* 0x010fe40004000000 */
[----:B-1----:R-:W-:-:S09]  /*04c0*/  SEL R4, R14, RZ, !P0 ;  /* 0x000000ff0e047207 */ /* 0x002fd20004000000 */
[----:B------:R-:W-:Y:S01]  /*04d0*/  @P1 FMUL R12, R12, 0.25 ;  /* 0x3e8000000c0c1820 */ /* 0x000fe20000400000 */
[----:B------:R-:W-:-:S05]  /*04e0*/  FADD R4, R4, R7 ;  /* 0x0000000704047221 */ /* 0x000fca0000000000 */
[----:B------:R-:W1:Y:S01]  /*04f0*/  MUFU.RCP R12, R12 ;  /* 0x0000000c000c7308 */ /* 0x000e620000001000 */
[----:B------:R-:W-:Y:S01]  /*0500*/  IMAD.MOV.U32 R7, RZ, RZ, 0x3e800000 ;  /* 0x3e800000ff077424 */ /* 0x000fe200078e00ff */
[----:B-----5:R-:W-:Y:S02]  /*0510*/  SEL R18, R18, RZ, !P0 ;  /* 0x000000ff12127207 */ /* 0x020fe40004000000 */
[----:B------:R-:W-:Y:S02]  /*0520*/  SEL R15, R15, RZ, !P0 ;  /* 0x000000ff0f0f7207 */ /* 0x000fe40004000000 */
[----:B------:R-:W-:Y:S02]  /*0530*/  SEL R5, R11, RZ, !P0 ;  /* 0x000000ff0b057207 */ /* 0x000fe40004000000 */
[----:B------:R-:W-:Y:S01]  /*0540*/  FSEL R7, R7, 1, P1 ;  /* 0x3f80000007077808 */ /* 0x000fe20000800000 */
[----:B------:R-:W-:Y:S02]  /*0550*/  FADD R18, R15, R18 ;  /* 0x000000120f127221 */ /* 0x000fe40000000000 */
[----:B------:R-:W-:-:S02]  /*0560*/  FADD R5, R5, R4 ;  /* 0x0000000405057221 */ /* 0x000fc40000000000 */
[----:B-1----:R-:W-:Y:S02]  /*0570*/  FMUL R4, R12, R7 ;  /* 0x000000070c047220 */ /* 0x002fe40000400000 */
[----:B------:R-:W-:Y:S01]  /*0580*/  FADD R5, R18, R5 ;  /* 0x0000000512057221 */ /* 0x000fe20000000000 */
[----:B0-----:R-:W-:-:S04]  /*0590*/  IMAD.WIDE R2, R0, 0x4, R2 ;  /* 0x0000000400027825 */ /* 0x001fc800078e0202 */
[----:B------:R-:W-:-:S05]  /*05a0*/  @P0 FMUL R5, R19, R4 ;  /* 0x0000000413050220 */ /* 0x000fca0000400000 */
[----:B------:R-:W-:Y:S01]  /*05b0*/  STG.E desc[UR4][R2.64], R5 ;  /* 0x0000000502007986 */ /* 0x000fe2000c101904 */
[----:B------:R-:W-:Y:S05]  /*05c0*/  EXIT ;  /* 0x000000000000794d */ /* 0x000fea0003800000 */
.L_x_0:
[----:B------:R-:W-:-:S00]  /*05d0*/  BRA `(.L_x_0) ;  /* 0xfffffffc00fc7947 */ /* 0x000fc0000383ffff */
[----:B------:R-:W-:-:S00]  /*05e0*/  NOP ;  /* 0x0000000000007918 */ /* 0x000fc00000000000 */
        /* <DEDUP_REMOVED lines=9> */
.L_x_1:


//--------------------- .nv.constant0.triton_poi_fused_cat_7 --------------------------
	.section	.nv.constant0.triton_poi_fused_cat_7,"a",@progbits
	.sectionflags	@""
	.align	4
.nv.constant0.triton_poi_fused_cat_7:
	.zero		588
